	.headerflags	@"EF_CUDA_TEXMODE_UNIFIED EF_CUDA_64BIT_ADDRESS EF_CUDA_ACCELERATORS EF_CUDA_SM90 EF_CUDA_VIRTUAL_SM(EF_CUDA_SM90)"
	.elftype	@"ET_EXEC"


//--------------------- .nv.info                  --------------------------
	.section	.nv.info,"",@"SHT_CUDA_INFO"
	.align	4


	//----- nvinfo : EIATTR_REGCOUNT
	.align		4
        /*0000*/ 	.byte	0x04, 0x2f
        /*0002*/ 	.short	(.L_3 - .L_2)
	.align		4
.L_2:
        /*0004*/ 	.word	index@(triton_poi_fused__native_batch_norm_legit_no_training_add_relu_17)
        /*0008*/ 	.word	0x0000003b


	//----- nvinfo : EIATTR_MIN_STACK_SIZE
	.align		4
.L_3:
        /*000c*/ 	.byte	0x04, 0x12
        /*000e*/ 	.short	(.L_5 - .L_4)
	.align		4
.L_4:
        /*0010*/ 	.word	index@(triton_poi_fused__native_batch_norm_legit_no_training_add_relu_17)
        /*0014*/ 	.word	0x00000000


	//----- nvinfo : EIATTR_FRAME_SIZE
	.align		4
.L_5:
        /*0018*/ 	.byte	0x04, 0x11
        /*001a*/ 	.short	(.L_7 - .L_6)
	.align		4
.L_6:
        /*001c*/ 	.word	index@(triton_poi_fused__native_batch_norm_legit_no_training_add_relu_17)
        /*0020*/ 	.word	0x00000000


	//----- nvinfo : EIATTR_MIN_STACK_SIZE
	.align		4
.L_7:
        /*0024*/ 	.byte	0x04, 0x12
        /*0026*/ 	.short	(.L_9 - .L_8)
	.align		4
.L_8:
        /*0028*/ 	.word	index@(triton_poi_fused__native_batch_norm_legit_no_training_add_relu_17)
        /*002c*/ 	.word	0x00000000
.L_9:


//--------------------- .nv.info.triton_poi_fused__native_batch_norm_legit_no_training_add_relu_17 --------------------------
	.section	.nv.info.triton_poi_fused__native_batch_norm_legit_no_training_add_relu_17,"",@"SHT_CUDA_INFO"
	.sectionflags	@""
	.align	4


	//----- nvinfo : EIATTR_CUDA_API_VERSION
	.align		4
        /*0000*/ 	.byte	0x04, 0x37
        /*0002*/ 	.short	(.L_11 - .L_10)
.L_10:
        /*0004*/ 	.word	0x0000007c


	//----- nvinfo : EIATTR_KPARAM_INFO
	.align		4
.L_11:
        /*0008*/ 	.byte	0x04, 0x17
        /*000a*/ 	.short	(.L_13 - .L_12)
.L_12:
        /*000c*/ 	.word	0x00000000
        /*0010*/ 	.short	0x0009
        /*0012*/ 	.short	0x0044
        /*0014*/ 	.byte	0x00, 0xf0, 0x11, 0x00


	//----- nvinfo : EIATTR_KPARAM_INFO
	.align		4
.L_13:
        /*0018*/ 	.byte	0x04, 0x17
        /*001a*/ 	.short	(.L_15 - .L_14)
.L_14:
        /*001c*/ 	.word	0x00000000
        /*0020*/ 	.short	0x0008
        /*0022*/ 	.short	0x0040
        /*0024*/ 	.byte	0x00, 0xf0, 0x11, 0x00


	//----- nvinfo : EIATTR_KPARAM_INFO
	.align		4
.L_15:
        /*0028*/ 	.byte	0x04, 0x17
        /*002a*/ 	.short	(.L_17 - .L_16)
.L_16:
        /*002c*/ 	.word	0x00000000
        /*0030*/ 	.short	0x0007
        /*0032*/ 	.short	0x0038
        /*0034*/ 	.byte	0x00, 0xf4, 0x21, 0x00


	//----- nvinfo : EIATTR_KPARAM_INFO
	.align		4
.L_17:
        /*0038*/ 	.byte	0x04, 0x17
        /*003a*/ 	.short	(.L_19 - .L_18)
.L_18:
        /*003c*/ 	.word	0x00000000
        /*0040*/ 	.short	0x0006
        /*0042*/ 	.short	0x0030
        /*0044*/ 	.byte	0x00, 0xf4, 0x21, 0x00


	//----- nvinfo : EIATTR_KPARAM_INFO
	.align		4
.L_19:
        /*0048*/ 	.byte	0x04, 0x17
        /*004a*/ 	.short	(.L_21 - .L_20)
.L_20:
        /*004c*/ 	.word	0x00000000
        /*0050*/ 	.short	0x0005
        /*0052*/ 	.short	0x0028
        /*0054*/ 	.byte	0x00, 0xf4, 0x21, 0x00


	//----- nvinfo : EIATTR_KPARAM_INFO
	.align		4
.L_21:
        /*0058*/ 	.byte	0x04, 0x17
        /*005a*/ 	.short	(.L_23 - .L_22)
.L_22:
        /*005c*/ 	.word	0x00000000
        /*0060*/ 	.short	0x0004
        /*0062*/ 	.short	0x0020
        /*0064*/ 	.byte	0x00, 0xf4, 0x21, 0x00


	//----- nvinfo : EIATTR_KPARAM_INFO
	.align		4
.L_23:
        /*0068*/ 	.byte	0x04, 0x17
        /*006a*/ 	.short	(.L_25 - .L_24)
.L_24:
        /*006c*/ 	.word	0x00000000
        /*0070*/ 	.short	0x0003
        /*0072*/ 	.short	0x0018
        /*0074*/ 	.byte	0x00, 0xf4, 0x21, 0x00


	//----- nvinfo : EIATTR_KPARAM_INFO
	.align		4
.L_25:
        /*0078*/ 	.byte	0x04, 0x17
        /*007a*/ 	.short	(.L_27 - .L_26)
.L_26:
        /*007c*/ 	.word	0x00000000
        /*0080*/ 	.short	0x0002
        /*0082*/ 	.short	0x0010
        /*0084*/ 	.byte	0x00, 0xf4, 0x21, 0x00


	//----- nvinfo : EIATTR_KPARAM_INFO
	.align		4
.L_27:
        /*0088*/ 	.byte	0x04, 0x17
        /*008a*/ 	.short	(.L_29 - .L_28)
.L_28:
        /*008c*/ 	.word	0x00000000
        /*0090*/ 	.short	0x0001
        /*0092*/ 	.short	0x0008
        /*0094*/ 	.byte	0x00, 0xf4, 0x21, 0x00


	//----- nvinfo : EIATTR_KPARAM_INFO
	.align		4
.L_29:
        /*0098*/ 	.byte	0x04, 0x17
        /*009a*/ 	.short	(.L_31 - .L_30)
.L_30:
        /*009c*/ 	.word	0x00000000
        /*00a0*/ 	.short	0x0000
        /*00a2*/ 	.short	0x0000
        /*00a4*/ 	.byte	0x00, 0xf4, 0x21, 0x00


	//----- nvinfo : EIATTR_SPARSE_MMA_MASK
	.align		4
.L_31:
        /*00a8*/ 	.byte	0x03, 0x50
        /*00aa*/ 	.short	0x0000


	//----- nvinfo : EIATTR_MAXREG_COUNT
	.align		4
        /*00ac*/ 	.byte	0x03, 0x1b
        /*00ae*/ 	.short	0x00ff


	//----- nvinfo : EIATTR_EXIT_INSTR_OFFSETS
	.align		4
        /*00b0*/ 	.byte	0x04, 0x1c
        /*00b2*/ 	.short	(.L_33 - .L_32)


	//   ....[0]....
.L_32:
        /*00b4*/ 	.word	0x00001c90


	//   ....[1]....
        /*00b8*/ 	.word	0x00001cd0


	//----- nvinfo : EIATTR_REQNTID
	.align		4
.L_33:
        /*00bc*/ 	.byte	0x04, 0x10
        /*00be*/ 	.short	(.L_35 - .L_34)
.L_34:
        /*00c0*/ 	.word	0x00000100
        /*00c4*/ 	.word	0x00000001
        /*00c8*/ 	.word	0x00000001


	//----- nvinfo : EIATTR_CBANK_PARAM_SIZE
	.align		4
.L_35:
        /*00cc*/ 	.byte	0x03, 0x19
        /*00ce*/ 	.short	0x0048


	//----- nvinfo : EIATTR_PARAM_CBANK
	.align		4
        /*00d0*/ 	.byte	0x04, 0x0a
        /*00d2*/ 	.short	(.L_37 - .L_36)
	.align		4
.L_36:
        /*00d4*/ 	.word	index@(.nv.constant0.triton_poi_fused__native_batch_norm_legit_no_training_add_relu_17)
        /*00d8*/ 	.short	0x0210
        /*00da*/ 	.short	0x0048


	//----- nvinfo : EIATTR_SW_WAR
	.align		4
.L_37:
        /*00dc*/ 	.byte	0x04, 0x36
        /*00de*/ 	.short	(.L_39 - .L_38)
.L_38:
        /*00e0*/ 	.word	0x00000008
.L_39:


//--------------------- .nv.callgraph             --------------------------
	.section	.nv.callgraph,"",@"SHT_CUDA_CALLGRAPH"
	.align	4
	.sectionentsize	8
	.align		4
        /*0000*/ 	.word	0x00000000
	.align		4
        /*0004*/ 	.word	0xffffffff
	.align		4
        /*0008*/ 	.word	0x00000000
	.align		4
        /*000c*/ 	.word	0xfffffffe
	.align		4
        /*0010*/ 	.word	0x00000000
	.align		4
        /*0014*/ 	.word	0xfffffffd
	.align		4
        /*0018*/ 	.word	0x00000000
	.align		4
        /*001c*/ 	.word	0xfffffffc


//--------------------- .nv.constant4             --------------------------
	.section	.nv.constant4,"a",@progbits
	.align	8
	.align		8
.nv.constant4:
        /*0000*/ 	.dword	_$_str
	.align		8
        /*0008*/ 	.dword	_$_str_$_2


//--------------------- .text.triton_poi_fused__native_batch_norm_legit_no_training_add_relu_17 --------------------------
	.section	.text.triton_poi_fused__native_batch_norm_legit_no_training_add_relu_17,"ax",@progbits
	.sectionflags	@"SHF_BARRIERS=1"
	.align	128
        .global         triton_poi_fused__native_batch_norm_legit_no_training_add_relu_17
        .type           triton_poi_fused__native_batch_norm_legit_no_training_add_relu_17,@function
        .size           triton_poi_fused__native_batch_norm_legit_no_training_add_relu_17,(.L_x_1 - triton_poi_fused__native_batch_norm_legit_no_training_add_relu_17)
        .other          triton_poi_fused__native_batch_norm_legit_no_training_add_relu_17,@"STO_CUDA_ENTRY STV_DEFAULT"
triton_poi_fused__native_batch_norm_legit_no_training_add_relu_17:
.text.triton_poi_fused__native_batch_norm_legit_no_training_add_relu_17:
[----:B------:R-:W0:Y:S01]  /*0000*/  LDC R1, c[0x0][0x28] ;  /* 0x00000a00ff017b82 */ /* 0x000e220000000800 */
[----:B------:R-:W1:Y:S07]  /*0010*/  S2R R31, SR_CTAID.Y ;  /* 0x00000000001f7919 */ /* 0x000e6e0000002600 */
[----:B------:R-:W2:Y:S01]  /*0020*/  LDC.64 R4, c[0x0][0x220] ;  /* 0x00008800ff047b82 */ /* 0x000ea20000000a00 */
[----:B------:R-:W-:Y:S01]  /*0030*/  ULDC.64 UR6, c[0x0][0x208] ;  /* 0x0000820000067ab9 */ /* 0x000fe20000000a00 */
[----:B------:R-:W3:Y:S01]  /*0040*/  S2R R27, SR_TID.X ;  /* 0x00000000001b7919 */ /* 0x000ee20000002100 */
[----:B------:R-:W4:Y:S05]  /*0050*/  S2R R32, SR_CTAID.X ;  /* 0x0000000000207919 */ /* 0x000f2a0000002500 */
[----:B------:R-:W5:Y:S08]  /*0060*/  LDC.64 R22, c[0x0][0x218] ;  /* 0x00008600ff167b82 */ /* 0x000f700000000a00 */
[----:B------:R-:W4:Y:S08]  /*0070*/  LDC.64 R24, c[0x0][0x228] ;  /* 0x00008a00ff187b82 */ /* 0x000f300000000a00 */
[----:B------:R-:W5:Y:S01]  /*0080*/  LDC.64 R28, c[0x0][0x230] ;  /* 0x00008c00ff1c7b82 */ /* 0x000f620000000a00 */
[----:B-1----:R-:W-:-:S07]  /*0090*/  IMAD.SHL.U32 R31, R31, 0x80, RZ ;  /* 0x000000801f1f7824 */ /* 0x002fce00078e00ff */
[----:B------:R-:W1:Y:S01]  /*00a0*/  LDC.64 R8, c[0x0][0x210] ;  /* 0x00008400ff087b82 */ /* 0x000e620000000a00 */
[----:B---3--:R-:W-:-:S05]  /*00b0*/  IMAD.SHL.U32 R0, R27, 0x2, RZ ;  /* 0x000000021b007824 */ /* 0x008fca00078e00ff */
[----:B------:R-:W-:-:S04]  /*00c0*/  LOP3.LUT R0, R31, 0x7e, R0, 0xf8, !PT ;  /* 0x0000007e1f007812 */ /* 0x000fc800078ef800 */
[C---:B------:R-:W-:Y:S01]  /*00d0*/  ISETP.GE.AND P0, PT, R0.reuse, 0x68, PT ;  /* 0x000000680000780c */ /* 0x040fe20003f06270 */
[----:B------:R-:W-:-:S05]  /*00e0*/  IMAD.HI R2, R0, 0x4ec4ec4f, RZ ;  /* 0x4ec4ec4f00027827 */ /* 0x000fca00078e02ff */
[----:B------:R-:W-:-:S04]  /*00f0*/  SHF.R.U32.HI R3, RZ, 0x1f, R2 ;  /* 0x0000001fff037819 */ /* 0x000fc80000011602 */
[----:B------:R-:W-:Y:S02]  /*0100*/  LEA.HI.SX32 R11, R2, R3, 0x1d ;  /* 0x00000003020b7211 */ /* 0x000fe400078feaff */
[----:B------:R-:W-:-:S03]  /*0110*/  CS2R R2, SRZ ;  /* 0x0000000000027805 */ /* 0x000fc6000001ff00 */
[----:B------:R-:W-:-:S04]  /*0120*/  IMAD R15, R11, -0x1a, R0 ;  /* 0xffffffe60b0f7824 */ /* 0x000fc800078e0200 */
[----:B--2---:R-:W-:-:S05]  /*0130*/  IMAD.WIDE R4, R15, 0x4, R4 ;  /* 0x000000040f047825 */ /* 0x004fca00078e0204 */
[----:B------:R2:W3:Y:S01]  /*0140*/  @!P0 LDG.E.EL.64 R2, desc[UR6][R4.64] ;  /* 0x0000000604028981 */ /* 0x0004e2000c2e1b00 */
[----:B------:R-:W-:Y:S01]  /*0150*/  LOP3.LUT R26, R27, 0x40, RZ, 0xc0, !PT ;  /* 0x000000401b1a7812 */ /* 0x000fe200078ec0ff */
[----:B----4-:R-:W-:Y:S01]  /*0160*/  IMAD.SHL.U32 R32, R32, 0x20, RZ ;  /* 0x0000002020207824 */ /* 0x010fe200078e00ff */
[----:B------:R-:W-:Y:S01]  /*0170*/  CS2R R12, SRZ ;  /* 0x00000000000c7805 */ /* 0x000fe2000001ff00 */
[----:B------:R-:W-:Y:S01]  /*0180*/  IMAD R11, R11, 0x1a00, R15 ;  /* 0x00001a000b0b7824 */ /* 0x000fe200078e020f */
[----:B------:R-:W-:Y:S01]  /*0190*/  LOP3.LUT R0, R26, 0x80, R27, 0xf8, !PT ;  /* 0x000000801a007812 */ /* 0x000fe200078ef81b */
[----:B-----5:R-:W-:-:S03]  /*01a0*/  IMAD.WIDE R22, R15, 0x4, R22 ;  /* 0x000000040f167825 */ /* 0x020fc600078e0216 */
[----:B------:R-:W-:Y:S01]  /*01b0*/  SHF.R.U32.HI R7, RZ, 0x6, R0 ;  /* 0x00000006ff077819 */ /* 0x000fe20000011600 */
[----:B0-----:R-:W-:-:S04]  /*01c0*/  IMAD.WIDE R24, R15, 0x4, R24 ;  /* 0x000000040f187825 */ /* 0x001fc800078e0218 */
[----:B------:R-:W-:Y:S01]  /*01d0*/  IMAD.IADD R0, R32, 0x1, R7 ;  /* 0x0000000120007824 */ /* 0x000fe200078e0207 */
[----:B------:R-:W-:Y:S01]  /*01e0*/  CS2R R16, SRZ ;  /* 0x0000000000107805 */ /* 0x000fe2000001ff00 */
[----:B------:R-:W-:-:S03]  /*01f0*/  IMAD.WIDE R28, R15, 0x4, R28 ;  /* 0x000000040f1c7825 */ /* 0x000fc600078e021c */
[----:B--2---:R-:W-:Y:S01]  /*0200*/  IADD3 R5, R0, 0x8, RZ ;  /* 0x0000000800057810 */ /* 0x004fe20007ffe0ff */
[C---:B------:R-:W-:Y:S01]  /*0210*/  VIADD R4, R0.reuse, 0x4 ;  /* 0x0000000400047836 */ /* 0x040fe20000000000 */
[C---:B------:R-:W-:Y:S01]  /*0220*/  ISETP.LT.AND P2, PT, R0.reuse, 0x100, !P0 ;  /* 0x000001000000780c */ /* 0x040fe20004741270 */
[----:B------:R-:W-:Y:S01]  /*0230*/  IMAD R38, R0, 0x1a, R11 ;  /* 0x0000001a00267824 */ /* 0x000fe200078e020b */
[----:B------:R-:W-:Y:S02]  /*0240*/  ISETP.LT.AND P5, PT, R5, 0x100, !P0 ;  /* 0x000001000500780c */ /* 0x000fe400047a1270 */
[----:B------:R-:W-:Y:S01]  /*0250*/  ISETP.LT.AND P1, PT, R4, 0x100, !P0 ;  /* 0x000001000400780c */ /* 0x000fe20004721270 */
[C---:B------:R-:W-:Y:S01]  /*0260*/  VIADD R39, R38.reuse, 0x68 ;  /* 0x0000006826277836 */ /* 0x040fe20000000000 */
[----:B------:R-:W-:Y:S02]  /*0270*/  CS2R R4, SRZ ;  /* 0x0000000000047805 */ /* 0x000fe4000001ff00 */
[----:B------:R-:W-:Y:S01]  /*0280*/  CS2R R6, SRZ ;  /* 0x0000000000067805 */ /* 0x000fe2000001ff00 */
[----:B-1----:R-:W-:-:S04]  /*0290*/  IMAD.WIDE R10, R38, 0x4, R8 ;  /* 0x00000004260a7825 */ /* 0x002fc800078e0208 */
[----:B------:R-:W-:Y:S01]  /*02a0*/  VIADD R21, R0, 0xc ;  /* 0x0000000c00157836 */ /* 0x000fe20000000000 */
[----:B------:R-:W2:Y:S01]  /*02b0*/  @!P0 LDG.E.EL.64 R4, desc[UR6][R22.64] ;  /* 0x0000000616048981 */ /* 0x000ea2000c2e1b00 */
[----:B------:R-:W-:Y:S01]  /*02c0*/  IMAD.WIDE R14, R39, 0x4, R8 ;  /* 0x00000004270e7825 */ /* 0x000fe200078e0208 */
[----:B------:R-:W-:Y:S02]  /*02d0*/  IADD3 R41, R38, 0x138, RZ ;  /* 0x0000013826297810 */ /* 0x000fe40007ffe0ff */
[----:B------:R-:W4:Y:S01]  /*02e0*/  @!P0 LDG.E.EL.64 R6, desc[UR6][R28.64] ;  /* 0x000000061c068981 */ /* 0x000f22000c2e1b00 */
[----:B------:R-:W-:Y:S01]  /*02f0*/  VIADD R43, R38, 0xd0 ;  /* 0x000000d0262b7836 */ /* 0x000fe20000000000 */
[----:B------:R-:W-:Y:S02]  /*0300*/  P2R R51, PR, RZ, 0x2 ;  /* 0x00000002ff337803 */ /* 0x000fe40000000000 */
[----:B------:R-:W2:Y:S01]  /*0310*/  @P1 LDG.E.EL.64 R16, desc[UR6][R14.64] ;  /* 0x000000060e101981 */ /* 0x000ea2000c2e1b00 */
[----:B------:R-:W-:Y:S01]  /*0320*/  IMAD.MOV.U32 R30, RZ, RZ, 0x3e800000 ;  /* 0x3e800000ff1e7424 */ /* 0x000fe200078e00ff */
[----:B------:R-:W-:-:S02]  /*0330*/  P2R R36, PR, RZ, 0x4 ;  /* 0x00000004ff247803 */ /* 0x000fc40000000000 */
[----:B------:R0:W5:Y:S01]  /*0340*/  @P2 LDG.E.EL.64 R12, desc[UR6][R10.64] ;  /* 0x000000060a0c2981 */ /* 0x000162000c2e1b00 */
[----:B------:R-:W-:Y:S01]  /*0350*/  ISETP.LT.AND P4, PT, R21, 0x100, !P0 ;  /* 0x000001001500780c */ /* 0x000fe20004781270 */
[----:B------:R-:W-:Y:S02]  /*0360*/  VIADD R21, R0, 0x10 ;  /* 0x0000001000157836 */ /* 0x000fe40000000000 */
[----:B---3--:R-:W-:Y:S01]  /*0370*/  FADD R20, R2, 9.9999997473787516356e-06 ;  /* 0x3727c5ac02147421 */ /* 0x008fe20000000000 */
[----:B------:R-:W-:Y:S01]  /*0380*/  FADD R19, R3, 9.9999997473787516356e-06 ;  /* 0x3727c5ac03137421 */ /* 0x000fe20000000000 */
[----:B------:R-:W-:Y:S01]  /*0390*/  VIADD R40, R38, 0x1a0 ;  /* 0x000001a026287836 */ /* 0x000fe20000000000 */
[----:B------:R-:W-:Y:S01]  /*03a0*/  IADD3 R44, R38, 0x270, RZ ;  /* 0x00000270262c7810 */ /* 0x000fe20007ffe0ff */
[----:B------:R-:W1:Y:S01]  /*03b0*/  S2R R46, SR_TID.X ;  /* 0x00000000002e7919 */ /* 0x000e620000002100 */
[----:B------:R-:W-:Y:S01]  /*03c0*/  LOP3.LUT R47, R27, 0x80, RZ, 0xc0, !PT ;  /* 0x000000801b2f7812 */ /* 0x000fe200078ec0ff */
[----:B------:R-:W3:Y:S01]  /*03d0*/  MUFU.SQRT R20, R20 ;  /* 0x0000001400147308 */ /* 0x000ee20000002000 */
[----:B------:R-:W-:-:S02]  /*03e0*/  CS2R R2, SRZ ;  /* 0x0000000000027805 */ /* 0x000fc4000001ff00 */
[----:B------:R-:W-:Y:S01]  /*03f0*/  SHF.R.U32.HI R26, RZ, 0x3, R26 ;  /* 0x00000003ff1a7819 */ /* 0x000fe2000001161a */
[----:B------:R-:W1:Y:S01]  /*0400*/  S2UR UR5, SR_CgaCtaId ;  /* 0x00000000000579c3 */ /* 0x000e620000008800 */
[----:B------:R-:W-:Y:S01]  /*0410*/  UMOV UR4, 0x400 ;  /* 0x0000040000047882 */ /* 0x000fe20000000000 */
[----:B------:R-:W-:Y:S01]  /*0420*/  P2R R50, PR, RZ, 0x20 ;  /* 0x00000020ff327803 */ /* 0x000fe20000000000 */
[----:B------:R1:W4:Y:S01]  /*0430*/  @!P0 LDG.E.EL.64 R2, desc[UR6][R24.64] ;  /* 0x0000000618028981 */ /* 0x000322000c2e1b00 */
[----:B------:R3:W1:Y:S01]  /*0440*/  MUFU.SQRT R34, R19 ;  /* 0x0000001300227308 */ /* 0x0006620000002000 */
[----:B0-----:R-:W-:Y:S01]  /*0450*/  IMAD.WIDE R10, R43, 0x4, R8 ;  /* 0x000000042b0a7825 */ /* 0x001fe200078e0208 */
[C---:B---3--:R-:W-:Y:S02]  /*0460*/  FSETP.GT.AND P3, PT, R20.reuse, 8.50705917302346158658e+37, PT ;  /* 0x7e8000001400780b */ /* 0x048fe40003f64000 */
[----:B------:R-:W-:Y:S02]  /*0470*/  CS2R R18, SRZ ;  /* 0x0000000000127805 */ /* 0x000fe4000001ff00 */
[----:B------:R-:W-:-:S02]  /*0480*/  FSETP.GEU.AND P1, PT, R20, 1.175494350822287508e-38, PT ;  /* 0x008000001400780b */ /* 0x000fc40003f2e000 */
[----:B------:R-:W-:Y:S02]  /*0490*/  CS2R R14, SRZ ;  /* 0x00000000000e7805 */ /* 0x000fe4000001ff00 */
[----:B------:R0:W3:Y:S01]  /*04a0*/  @P5 LDG.E.EL.64 R18, desc[UR6][R10.64] ;  /* 0x000000060a125981 */ /* 0x0000e2000c2e1b00 */
[----:B------:R-:W-:Y:S01]  /*04b0*/  FSEL R42, R30, 1, P3 ;  /* 0x3f8000001e2a7808 */ /* 0x000fe20001800000 */
[----:B------:R-:W-:-:S04]  /*04c0*/  IMAD.WIDE R22, R41, 0x4, R8 ;  /* 0x0000000429167825 */ /* 0x000fc800078e0208 */
[----:B------:R-:W-:Y:S01]  /*04d0*/  @P3 FMUL R20, R20, 0.25 ;  /* 0x3e80000014143820 */ /* 0x000fe20000400000 */
[----:B------:R-:W-:Y:S01]  /*04e0*/  ISETP.LT.AND P3, PT, R21, 0x100, !P0 ;  /* 0x000001001500780c */ /* 0x000fe20004761270 */
[----:B------:R2:W3:Y:S01]  /*04f0*/  @P4 LDG.E.EL.64 R14, desc[UR6][R22.64] ;  /* 0x00000006160e4981 */ /* 0x0004e2000c2e1b00 */
[----:B-1----:R-:W-:Y:S01]  /*0500*/  IMAD.WIDE R24, R40, 0x4, R8 ;  /* 0x0000000428187825 */ /* 0x002fe200078e0208 */
[----:B0-----:R-:W-:-:S10]  /*0510*/  CS2R R10, SRZ ;  /* 0x00000000000a7805 */ /* 0x001fd4000001ff00 */
[----:B------:R0:W3:Y:S01]  /*0520*/  @P3 LDG.E.EL.64 R10, desc[UR6][R24.64] ;  /* 0x00000006180a3981 */ /* 0x0000e2000c2e1b00 */
[----:B------:R-:W-:Y:S01]  /*0530*/  FSETP.GT.AND P2, PT, R34, 8.50705917302346158658e+37, PT ;  /* 0x7e8000002200780b */ /* 0x000fe20003f44000 */
[----:B------:R-:W-:Y:S01]  /*0540*/  @!P1 FMUL R20, R20, 16777216 ;  /* 0x4b80000014149820 */ /* 0x000fe20000400000 */
[----:B------:R-:W-:Y:S01]  /*0550*/  @!P1 FMUL R42, R42, 16777216 ;  /* 0x4b8000002a2a9820 */ /* 0x000fe20000400000 */
[----:B------:R-:W-:Y:S02]  /*0560*/  FSETP.GEU.AND P1, PT, R34, 1.175494350822287508e-38, PT ;  /* 0x008000002200780b */ /* 0x000fe40003f2e000 */
[----:B------:R-:W-:-:S08]  /*0570*/  FSEL R29, R30, 1, P2 ;  /* 0x3f8000001e1d7808 */ /* 0x000fd00001000000 */
[----:B------:R-:W-:-:S04]  /*0580*/  @P2 FMUL R34, R34, 0.25 ;  /* 0x3e80000022222820 */ /* 0x000fc80000400000 */
[----:B------:R-:W-:-:S04]  /*0590*/  @!P1 FMUL R34, R34, 16777216 ;  /* 0x4b80000022229820 */ /* 0x000fc80000400000 */
[----:B------:R-:W1:Y:S01]  /*05a0*/  MUFU.RCP R30, R34 ;  /* 0x00000022001e7308 */ /* 0x000e620000001000 */
[----:B------:R-:W-:-:S07]  /*05b0*/  @!P1 FMUL R29, R29, 16777216 ;  /* 0x4b8000001d1d9820 */ /* 0x000fce0000400000 */
[----:B------:R-:W0:Y:S01]  /*05c0*/  MUFU.RCP R33, R20 ;  /* 0x0000001400217308 */ /* 0x000e220000001000 */
[----:B--2---:R-:W-:Y:S01]  /*05d0*/  FADD R17, -R5, R17 ;  /* 0x0000001105117221 */ /* 0x004fe20000000100 */
[----:B------:R-:W-:Y:S01]  /*05e0*/  FADD R16, -R4, R16 ;  /* 0x0000001004107221 */ /* 0x000fe20000000100 */
[----:B-1----:R-:W-:-:S04]  /*05f0*/  FMUL R30, R30, R29 ;  /* 0x0000001d1e1e7220 */ /* 0x002fc80000400000 */
[----:B------:R-:W-:Y:S01]  /*0600*/  FMUL R22, R30, R17 ;  /* 0x000000111e167220 */ /* 0x000fe20000400000 */
[----:B0-----:R-:W-:Y:S01]  /*0610*/  FMUL R33, R33, R42 ;  /* 0x0000002a21217220 */ /* 0x001fe20000400000 */
[----:B-----5:R-:W-:-:S03]  /*0620*/  FADD R13, -R5, R13 ;  /* 0x0000000d050d7221 */ /* 0x020fc60000000100 */
[----:B------:R-:W-:Y:S01]  /*0630*/  FMUL R17, R33, R16 ;  /* 0x0000001021117220 */ /* 0x000fe20000400000 */
[----:B------:R-:W-:Y:S01]  /*0640*/  FMUL R16, R30, R13 ;  /* 0x0000000d1e107220 */ /* 0x000fe20000400000 */
[----:B------:R-:W-:Y:S01]  /*0650*/  FADD R12, -R4, R12 ;  /* 0x0000000c040c7221 */ /* 0x000fe20000000100 */
[----:B------:R-:W-:-:S04]  /*0660*/  VIADD R42, R38, 0x208 ;  /* 0x00000208262a7836 */ /* 0x000fc80000000000 */
[----:B------:R-:W-:-:S04]  /*0670*/  IMAD.WIDE R24, R42, 0x4, R8 ;  /* 0x000000042a187825 */ /* 0x000fc800078e0208 */
[----:B----4-:R-:W-:Y:S01]  /*0680*/  FFMA R22, R22, R3, R7 ;  /* 0x0000000316167223 */ /* 0x010fe20000000007 */
[----:B------:R-:W-:-:S04]  /*0690*/  FFMA R21, R17, R2, R6 ;  /* 0x0000000211157223 */ /* 0x000fc80000000006 */
[----:B------:R-:W-:Y:S01]  /*06a0*/  FSETP.GEU.AND P1, PT, R22, RZ, PT ;  /* 0x000000ff1600720b */ /* 0x000fe20003f2e000 */
[----:B------:R-:W-:Y:S01]  /*06b0*/  FFMA R16, R16, R3, R7 ;  /* 0x0000000310107223 */ /* 0x000fe20000000007 */
[----:B------:R-:W-:Y:S02]  /*06c0*/  FMUL R17, R33, R12 ;  /* 0x0000000c21117220 */ /* 0x000fe40000400000 */
[----:B------:R-:W-:Y:S02]  /*06d0*/  FSEL R28, R22, RZ, P1 ;  /* 0x000000ff161c7208 */ /* 0x000fe40000800000 */
[----:B------:R-:W-:Y:S01]  /*06e0*/  FSETP.GEU.AND P1, PT, R21, RZ, PT ;  /* 0x000000ff1500720b */ /* 0x000fe20003f2e000 */
[----:B------:R-:W-:Y:S01]  /*06f0*/  FFMA R17, R17, R2, R6 ;  /* 0x0000000211117223 */ /* 0x000fe20000000006 */
[----:B---3--:R-:W-:Y:S02]  /*0700*/  FADD R18, -R4, R18 ;  /* 0x0000001204127221 */ /* 0x008fe40000000100 */
[----:B------:R-:W-:Y:S01]  /*0710*/  FSEL R21, R21, RZ, P1 ;  /* 0x000000ff15157208 */ /* 0x000fe20000800000 */
[----:B------:R-:W-:Y:S01]  /*0720*/  FADD R19, -R5, R19 ;  /* 0x0000001305137221 */ /* 0x000fe20000000100 */
[----:B------:R-:W-:Y:S01]  /*0730*/  FSETP.GEU.AND P1, PT, R16, RZ, PT ;  /* 0x000000ff1000720b */ /* 0x000fe20003f2e000 */
[----:B------:R-:W-:-:S02]  /*0740*/  FMUL R13, R33, R18 ;  /* 0x00000012210d7220 */ /* 0x000fc40000400000 */
[----:B------:R-:W-:Y:S01]  /*0750*/  FMUL R12, R30, R19 ;  /* 0x000000131e0c7220 */ /* 0x000fe20000400000 */
[----:B------:R-:W-:Y:S01]  /*0760*/  FSEL R22, R16, RZ, P1 ;  /* 0x000000ff10167208 */ /* 0x000fe20000800000 */
[----:B------:R-:W-:Y:S01]  /*0770*/  FFMA R19, R13, R2, R6 ;  /* 0x000000020d137223 */ /* 0x000fe20000000006 */
[C---:B------:R-:W-:Y:S01]  /*0780*/  FSETP.GEU.AND P1, PT, R17.reuse, RZ, PT ;  /* 0x000000ff1100720b */ /* 0x040fe20003f2e000 */
[----:B------:R-:W-:Y:S01]  /*0790*/  FADD R14, -R4, R14 ;  /* 0x0000000e040e7221 */ /* 0x000fe20000000100 */
[----:B------:R-:W-:Y:S02]  /*07a0*/  FFMA R20, R12, R3, R7 ;  /* 0x000000030c147223 */ /* 0x000fe40000000007 */
[----:B------:R-:W-:Y:S01]  /*07b0*/  FSEL R23, R17, RZ, P1 ;  /* 0x000000ff11177208 */ /* 0x000fe20000800000 */
[----:B------:R-:W-:Y:S01]  /*07c0*/  FMUL R13, R33, R14 ;  /* 0x0000000e210d7220 */ /* 0x000fe20000400000 */
[----:B------:R-:W-:Y:S01]  /*07d0*/  FSETP.GEU.AND P1, PT, R19, RZ, PT ;  /* 0x000000ff1300720b */ /* 0x000fe20003f2e000 */
[----:B------:R-:W-:-:S02]  /*07e0*/  FADD R15, -R5, R15 ;  /* 0x0000000f050f7221 */ /* 0x000fc40000000100 */
[----:B------:R-:W-:Y:S01]  /*07f0*/  FFMA R14, R13, R2, R6 ;  /* 0x000000020d0e7223 */ /* 0x000fe20000000006 */
[----:B------:R-:W-:Y:S01]  /*0800*/  FSEL R19, R19, RZ, P1 ;  /* 0x000000ff13137208 */ /* 0x000fe20000800000 */
[----:B------:R-:W-:Y:S01]  /*0810*/  FADD R10, -R4, R10 ;  /* 0x0000000a040a7221 */ /* 0x000fe20000000100 */
[----:B------:R-:W-:Y:S01]  /*0820*/  FSETP.GEU.AND P1, PT, R20, RZ, PT ;  /* 0x000000ff1400720b */ /* 0x000fe20003f2e000 */
[----:B------:R-:W-:Y:S02]  /*0830*/  FMUL R12, R30, R15 ;  /* 0x0000000f1e0c7220 */ /* 0x000fe40000400000 */
[----:B------:R-:W-:Y:S01]  /*0840*/  FMUL R13, R33, R10 ;  /* 0x0000000a210d7220 */ /* 0x000fe20000400000 */
[----:B------:R-:W-:Y:S01]  /*0850*/  FSEL R20, R20, RZ, P1 ;  /* 0x000000ff14147208 */ /* 0x000fe20000800000 */
[----:B------:R-:W-:Y:S01]  /*0860*/  FFMA R12, R12, R3, R7 ;  /* 0x000000030c0c7223 */ /* 0x000fe20000000007 */
[----:B------:R-:W-:Y:S01]  /*0870*/  FSETP.GEU.AND P1, PT, R14, RZ, PT ;  /* 0x000000ff0e00720b */ /* 0x000fe20003f2e000 */
[----:B------:R-:W-:Y:S01]  /*0880*/  FADD R11, -R5, R11 ;  /* 0x0000000b050b7221 */ /* 0x000fe20000000100 */
[----:B------:R-:W-:-:S02]  /*0890*/  FFMA R15, R13, R2, R6 ;  /* 0x000000020d0f7223 */ /* 0x000fc40000000006 */
[----:B------:R-:W-:Y:S01]  /*08a0*/  FSEL R13, R14, RZ, P1 ;  /* 0x000000ff0e0d7208 */ /* 0x000fe20000800000 */
[----:B------:R-:W-:Y:S01]  /*08b0*/  FMUL R10, R30, R11 ;  /* 0x0000000b1e0a7220 */ /* 0x000fe20000400000 */
[----:B------:R-:W-:Y:S01]  /*08c0*/  FSETP.GEU.AND P1, PT, R12, RZ, PT ;  /* 0x000000ff0c00720b */ /* 0x000fe20003f2e000 */
[----:B------:R-:W-:Y:S02]  /*08d0*/  VIADD R11, R0, 0x14 ;  /* 0x00000014000b7836 */ /* 0x000fe40000000000 */
[----:B------:R-:W-:Y:S01]  /*08e0*/  FFMA R10, R10, R3, R7 ;  /* 0x000000030a0a7223 */ /* 0x000fe20000000007 */
[----:B------:R-:W-:Y:S02]  /*08f0*/  FSEL R16, R12, RZ, P1 ;  /* 0x000000ff0c107208 */ /* 0x000fe40000800000 */
[----:B------:R-:W-:Y:S02]  /*0900*/  FSETP.GEU.AND P1, PT, R15, RZ, PT ;  /* 0x000000ff0f00720b */ /* 0x000fe40003f2e000 */
[----:B------:R-:W-:-:S02]  /*0910*/  ISETP.LT.AND P2, PT, R11, 0x100, !P0 ;  /* 0x000001000b00780c */ /* 0x000fc40004741270 */
[----:B------:R-:W-:Y:S02]  /*0920*/  FSEL R15, R15, RZ, P1 ;  /* 0x000000ff0f0f7208 */ /* 0x000fe40000800000 */
[----:B------:R-:W-:-:S04]  /*0930*/  FSETP.GEU.AND P1, PT, R10, RZ, PT ;  /* 0x000000ff0a00720b */ /* 0x000fc80003f2e000 */
[----:B------:R-:W-:Y:S02]  /*0940*/  FSEL R14, R10, RZ, P1 ;  /* 0x000000ff0a0e7208 */ /* 0x000fe40000800000 */
[----:B------:R-:W-:-:S06]  /*0950*/  CS2R R10, SRZ ;  /* 0x00000000000a7805 */ /* 0x000fcc000001ff00 */
[----:B------:R0:W2:Y:S01]  /*0960*/  @P2 LDG.E.EL.64 R10, desc[UR6][R24.64] ;  /* 0x00000006180a2981 */ /* 0x0000a2000c2e1b00 */
[----:B------:R-:W-:Y:S02]  /*0970*/  VIADD R18, R0, 0x18 ;  /* 0x0000001800127836 */ /* 0x000fe40000000000 */
[----:B0-----:R-:W-:-:S04]  /*0980*/  IMAD.WIDE R24, R44, 0x4, R8 ;  /* 0x000000042c187825 */ /* 0x001fc800078e0208 */
[----:B--2---:R-:W-:Y:S01]  /*0990*/  FADD R10, -R4, R10 ;  /* 0x0000000a040a7221 */ /* 0x004fe20000000100 */
[----:B------:R-:W-:-:S03]  /*09a0*/  FADD R11, -R5, R11 ;  /* 0x0000000b050b7221 */ /* 0x000fc60000000100 */
[----:B------:R-:W-:Y:S01]  /*09b0*/  FMUL R17, R33, R10 ;  /* 0x0000000a21117220 */ /* 0x000fe20000400000 */
[----:B------:R-:W-:-:S03]  /*09c0*/  FMUL R10, R30, R11 ;  /* 0x0000000b1e0a7220 */ /* 0x000fc60000400000 */
[----:B------:R-:W-:Y:S01]  /*09d0*/  FFMA R17, R17, R2, R6 ;  /* 0x0000000211117223 */ /* 0x000fe20000000006 */
[----:B------:R-:W-:-:S04]  /*09e0*/  FFMA R10, R10, R3, R7 ;  /* 0x000000030a0a7223 */ /* 0x000fc80000000007 */
[----:B------:R-:W-:-:S04]  /*09f0*/  FSETP.GEU.AND P1, PT, R17, RZ, PT ;  /* 0x000000ff1100720b */ /* 0x000fc80003f2e000 */
[----:B------:R-:W-:Y:S02]  /*0a00*/  FSEL R17, R17, RZ, P1 ;  /* 0x000000ff11117208 */ /* 0x000fe40000800000 */
[----:B------:R-:W-:-:S04]  /*0a10*/  FSETP.GEU.AND P1, PT, R10, RZ, PT ;  /* 0x000000ff0a00720b */ /* 0x000fc80003f2e000 */
[----:B------:R-:W-:Y:S02]  /*0a20*/  FSEL R12, R10, RZ, P1 ;  /* 0x000000ff0a0c7208 */ /* 0x000fe40000800000 */
[----:B------:R-:W-:Y:S02]  /*0a30*/  ISETP.LT.AND P1, PT, R18, 0x100, !P0 ;  /* 0x000001001200780c */ /* 0x000fe40004721270 */
[----:B------:R-:W-:-:S11]  /*0a40*/  CS2R R10, SRZ ;  /* 0x00000000000a7805 */ /* 0x000fd6000001ff00 */
[----:B------:R-:W2:Y:S01]  /*0a50*/  @P1 LDG.E.EL.64 R10, desc[UR6][R24.64] ;  /* 0x00000006180a1981 */ /* 0x000ea2000c2e1b00 */
[----:B------:R-:W-:Y:S01]  /*0a60*/  VIADD R0, R0, 0x1c ;  /* 0x0000001c00007836 */ /* 0x000fe20000000000 */
[----:B------:R-:W-:-:S04]  /*0a70*/  P2R R48, PR, RZ, 0x8 ;  /* 0x00000008ff307803 */ /* 0x000fc80000000000 */
[----:B------:R-:W-:Y:S01]  /*0a80*/  ISETP.LT.AND P0, PT, R0, 0x100, !P0 ;  /* 0x000001000000780c */ /* 0x000fe20004701270 */
[----:B------:R-:W-:-:S04]  /*0a90*/  VIADD R0, R38, 0x2d8 ;  /* 0x000002d826007836 */ /* 0x000fc80000000000 */
[----:B------:R-:W-:-:S04]  /*0aa0*/  IMAD.WIDE R8, R0, 0x4, R8 ;  /* 0x0000000400087825 */ /* 0x000fc800078e0208 */
        /* <DEDUP_REMOVED lines=10> */
[----:B------:R-:W-:-:S06]  /*0b50*/  CS2R R10, SRZ ;  /* 0x00000000000a7805 */ /* 0x000fcc000001ff00 */
[----:B------:R-:W2:Y:S01]  /*0b60*/  @P0 LDG.E.EL.64 R10, desc[UR6][R8.64] ;  /* 0x00000006080a0981 */ /* 0x000ea2000c2e1b00 */
[----:B------:R-:W-:Y:S02]  /*0b70*/  SHF.R.U32.HI R47, RZ, 0x3, R47 ;  /* 0x00000003ff2f7819 */ /* 0x000fe4000001162f */
[----:B------:R-:W-:Y:S01]  /*0b80*/  LOP3.LUT R45, R46, 0x40, RZ, 0xc0, !PT ;  /* 0x000000402e2d7812 */ /* 0x000fe200078ec0ff */
[----:B------:R-:W-:Y:S01]  /*0b90*/  UPRMT UR4, UR5, 0x654, UR4 ;  /* 0x0000065405047896 */ /* 0x000fe20008000004 */
[----:B------:R-:W-:Y:S01]  /*0ba0*/  P2R R49, PR, RZ, 0x10 ;  /* 0x00000010ff317803 */ /* 0x000fe20000000000 */
[----:B--2---:R-:W-:-:S04]  /*0bb0*/  FADD R10, -R4, R10 ;  /* 0x0000000a040a7221 */ /* 0x004fc80000000100 */
[----:B------:R-:W-:-:S04]  /*0bc0*/  FMUL R33, R33, R10 ;  /* 0x0000000a21217220 */ /* 0x000fc80000400000 */
[----:B------:R-:W-:Y:S01]  /*0bd0*/  FFMA R33, R33, R2, R6 ;  /* 0x0000000221217223 */ /* 0x000fe20000000006 */
[----:B------:R-:W-:-:S04]  /*0be0*/  SHF.R.U32.HI R2, RZ, 0x3, R27 ;  /* 0x00000003ff027819 */ /* 0x000fc8000001161b */
[----:B------:R-:W-:-:S04]  /*0bf0*/  SGXT.U32 R2, R2, 0x3 ;  /* 0x000000030202781a */ /* 0x000fc80000000000 */
[----:B------:R-:W-:Y:S01]  /*0c00*/  LOP3.LUT R2, R47, R26, R2, 0xfe, !PT ;  /* 0x0000001a2f027212 */ /* 0x000fe200078efe02 */
[----:B------:R-:W-:-:S03]  /*0c10*/  FADD R11, -R5, R11 ;  /* 0x0000000b050b7221 */ /* 0x000fc60000000100 */
[----:B------:R-:W-:Y:S01]  /*0c20*/  LOP3.LUT R31, R31, R2, RZ, 0xfc, !PT ;  /* 0x000000021f1f7212 */ /* 0x000fe200078efcff */
[----:B------:R-:W-:-:S04]  /*0c30*/  FMUL R30, R30, R11 ;  /* 0x0000000b1e1e7220 */ /* 0x000fc80000400000 */
[----:B------:R-:W-:-:S04]  /*0c40*/  IMAD.HI R26, R31, 0x4ec4ec4f, RZ ;  /* 0x4ec4ec4f1f1a7827 */ /* 0x000fc800078e02ff */
[----:B------:R-:W-:Y:S01]  /*0c50*/  FFMA R30, R30, R3, R7 ;  /* 0x000000031e1e7223 */ /* 0x000fe20000000007 */
[----:B------:R-:W-:Y:S01]  /*0c60*/  SHF.R.U32.HI R3, RZ, 0x1f, R26 ;  /* 0x0000001fff037819 */ /* 0x000fe2000001161a */
[----:B------:R-:W-:-:S03]  /*0c70*/  IMAD.SHL.U32 R4, R46, 0x40, RZ ;  /* 0x000000402e047824 */ /* 0x000fc600078e00ff */
[----:B------:R-:W-:Y:S02]  /*0c80*/  LEA.HI.SX32 R26, R26, R3, 0x1d ;  /* 0x000000031a1a7211 */ /* 0x000fe400078feaff */
[----:B------:R-:W0:Y:S01]  /*0c90*/  LDC.64 R2, c[0x0][0x238] ;  /* 0x00008e00ff027b82 */ /* 0x000e220000000a00 */
[----:B------:R-:W-:Y:S02]  /*0ca0*/  SHF.L.U32 R27, R27, 0x2, RZ ;  /* 0x000000021b1b7819 */ /* 0x000fe400000006ff */
[----:B------:R-:W-:Y:S02]  /*0cb0*/  LOP3.LUT R5, R45, 0x80, R46, 0xf8, !PT ;  /* 0x000000802d057812 */ /* 0x000fe400078ef82e */
[----:B------:R-:W-:Y:S02]  /*0cc0*/  LOP3.LUT R4, R4, 0xfc0, RZ, 0xc0, !PT ;  /* 0x00000fc004047812 */ /* 0x000fe400078ec0ff */
[----:B------:R-:W-:Y:S02]  /*0cd0*/  LOP3.LUT R32, R32, 0x1c, R27, 0xf8, !PT ;  /* 0x0000001c20207812 */ /* 0x000fe400078ef81b */
[----:B------:R-:W-:Y:S01]  /*0ce0*/  SHF.R.U32.HI R37, RZ, 0x6, R5 ;  /* 0x00000006ff257819 */ /* 0x000fe20000011605 */
[----:B------:R-:W-:Y:S01]  /*0cf0*/  IMAD R27, R26, -0x1a, R31 ;  /* 0xffffffe61a1b7824 */ /* 0x000fe200078e021f */
[----:B------:R-:W-:Y:S01]  /*0d00*/  LOP3.LUT R5, R4, 0x20, RZ, 0xfc, !PT ;  /* 0x0000002004057812 */ /* 0x000fe200078efcff */
[C---:B------:R-:W-:Y:S01]  /*0d10*/  VIADD R56, R32.reuse, 0x1a00 ;  /* 0x00001a0020387836 */ /* 0x040fe20000000000 */
[----:B------:R-:W-:-:S02]  /*0d20*/  ISETP.GE.AND P6, PT, R32, 0x100, PT ;  /* 0x000001002000780c */ /* 0x000fc40003fc6270 */
[----:B------:R-:W-:Y:S02]  /*0d30*/  LOP3.LUT R37, R37, R4, RZ, 0xfc, !PT ;  /* 0x0000000425257212 */ /* 0x000fe400078efcff */
[----:B------:R-:W-:Y:S02]  /*0d40*/  LEA.HI R54, R4, UR4, RZ, 0x1d ;  /* 0x0000000404367c11 */ /* 0x000fe4000f8fe8ff */
[----:B------:R-:W-:Y:S01]  /*0d50*/  LEA.HI R4, R5, UR4, RZ, 0x1d ;  /* 0x0000000405047c11 */ /* 0x000fe2000f8fe8ff */
[----:B------:R-:W-:Y:S01]  /*0d60*/  IMAD R5, R27, 0x100, R56 ;  /* 0x000001001b057824 */ /* 0x000fe200078e0238 */
[----:B------:R-:W-:Y:S01]  /*0d70*/  ISETP.LT.AND P5, PT, R31, 0x68, !P6 ;  /* 0x000000681f00780c */ /* 0x000fe200077a1270 */
[C---:B------:R-:W-:Y:S02]  /*0d80*/  IMAD R54, R37.reuse, 0x4, R54 ;  /* 0x0000000425367824 */ /* 0x040fe400078e0236 */
[----:B------:R-:W-:Y:S01]  /*0d90*/  IMAD R9, R26, 0x6800, R5 ;  /* 0x000068001a097824 */ /* 0x000fe200078e0205 */
[----:B------:R-:W-:Y:S01]  /*0da0*/  CS2R R6, SRZ ;  /* 0x0000000000067805 */ /* 0x000fe2000001ff00 */
[----:B------:R-:W-:Y:S01]  /*0db0*/  IMAD R37, R37, 0x4, R4 ;  /* 0x0000000425257824 */ /* 0x000fe200078e0204 */
[----:B------:R-:W-:Y:S01]  /*0dc0*/  CS2R R4, SRZ ;  /* 0x0000000000047805 */ /* 0x000fe2000001ff00 */
[----:B0-----:R-:W-:-:S06]  /*0dd0*/  IMAD.WIDE R8, R9, 0x4, R2 ;  /* 0x0000000409087825 */ /* 0x001fcc00078e0202 */
[----:B------:R0:W2:Y:S01]  /*0de0*/  @P5 LDG.E.EL.128 R4, desc[UR6][R8.64] ;  /* 0x0000000608045981 */ /* 0x0000a2000c2e1d00 */
[C---:B------:R-:W-:Y:S02]  /*0df0*/  LOP3.LUT R11, R31.reuse, 0x20, RZ, 0xfc, !PT ;  /* 0x000000201f0b7812 */ /* 0x040fe400078efcff */
[----:B------:R-:W-:-:S03]  /*0e00*/  LOP3.LUT R10, R31, 0x40, RZ, 0xfc, !PT ;  /* 0x000000401f0a7812 */ /* 0x000fc600078efcff */
[----:B------:R-:W-:Y:S01]  /*0e10*/  IMAD.HI R24, R11, 0x4ec4ec4f, RZ ;  /* 0x4ec4ec4f0b187827 */ /* 0x000fe200078e02ff */
[----:B------:R-:W-:Y:S02]  /*0e20*/  FSETP.GEU.AND P3, PT, R33, RZ, PT ;  /* 0x000000ff2100720b */ /* 0x000fe40003f6e000 */
[----:B------:R-:W-:Y:S01]  /*0e30*/  LOP3.LUT R34, R31, 0x60, RZ, 0xfc, !PT ;  /* 0x000000601f227812 */ /* 0x000fe200078efcff */
[----:B0-----:R-:W-:Y:S01]  /*0e40*/  IMAD.HI R8, R10, 0x4ec4ec4f, RZ ;  /* 0x4ec4ec4f0a087827 */ /* 0x001fe200078e02ff */
[----:B------:R-:W-:Y:S02]  /*0e50*/  SHF.R.U32.HI R25, RZ, 0x1f, R24 ;  /* 0x0000001fff197819 */ /* 0x000fe40000011618 */
[----:B------:R-:W-:Y:S01]  /*0e60*/  FSEL R35, R33, RZ, P3 ;  /* 0x000000ff21237208 */ /* 0x000fe20001800000 */
[----:B------:R-:W-:Y:S01]  /*0e70*/  IMAD.HI R33, R34, 0x4ec4ec4f, RZ ;  /* 0x4ec4ec4f22217827 */ /* 0x000fe200078e02ff */
[----:B------:R-:W-:Y:S02]  /*0e80*/  LEA.HI.SX32 R24, R24, R25, 0x1d ;  /* 0x0000001918187211 */ /* 0x000fe400078feaff */
[----:B------:R-:W-:-:S04]  /*0e90*/  SHF.R.U32.HI R25, RZ, 0x1f, R8 ;  /* 0x0000001fff197819 */ /* 0x000fc80000011608 */
[----:B------:R-:W-:Y:S02]  /*0ea0*/  LEA.HI.SX32 R25, R8, R25, 0x1d ;  /* 0x0000001908197211 */ /* 0x000fe400078feaff */
[----:B------:R-:W-:Y:S01]  /*0eb0*/  SHF.R.U32.HI R8, RZ, 0x1f, R33 ;  /* 0x0000001fff087819 */ /* 0x000fe20000011621 */
[----:B------:R-:W-:Y:S01]  /*0ec0*/  IMAD R31, R24, -0x1a, R11 ;  /* 0xffffffe6181f7824 */ /* 0x000fe200078e020b */
[C---:B------:R-:W-:Y:S02]  /*0ed0*/  FSETP.GEU.AND P3, PT, R30.reuse, RZ, PT ;  /* 0x000000ff1e00720b */ /* 0x040fe40003f6e000 */
[----:B------:R-:W-:Y:S02]  /*0ee0*/  LEA.HI.SX32 R33, R33, R8, 0x1d ;  /* 0x0000000821217211 */ /* 0x000fe400078feaff */
[----:B------:R-:W-:Y:S01]  /*0ef0*/  FSEL R30, R30, RZ, P3 ;  /* 0x000000ff1e1e7208 */ /* 0x000fe20001800000 */
[----:B------:R0:W-:Y:S01]  /*0f00*/  STS [R54], R23 ;  /* 0x0000001736007388 */ /* 0x0001e20000000800 */
[----:B------:R-:W-:-:S02]  /*0f10*/  ISETP.LT.AND P4, PT, R11, 0x68, !P6 ;  /* 0x000000680b00780c */ /* 0x000fc40007781270 */
[----:B------:R-:W-:Y:S01]  /*0f20*/  ISETP.LT.AND P3, PT, R10, 0x68, !P6 ;  /* 0x000000680a00780c */ /* 0x000fe20007761270 */
[----:B------:R-:W-:Y:S01]  /*0f30*/  STS [R37+0x80], R22 ;  /* 0x0000801625007388 */ /* 0x000fe20000000800 */
[----:B------:R-:W-:Y:S01]  /*0f40*/  ISETP.LT.AND P6, PT, R34, 0x68, !P6 ;  /* 0x000000682200780c */ /* 0x000fe200077c1270 */
[----:B------:R-:W-:Y:S01]  /*0f50*/  IMAD R52, R25, -0x1a, R10 ;  /* 0xffffffe619347824 */ /* 0x000fe200078e020a */
[----:B------:R-:W-:Y:S01]  /*0f60*/  SHF.L.U32 R31, R31, 0x8, RZ ;  /* 0x000000081f1f7819 */ /* 0x000fe200000006ff */
[----:B------:R-:W-:Y:S01]  /*0f70*/  IMAD R34, R33, -0x1a, R34 ;  /* 0xffffffe621227824 */ /* 0x000fe200078e0222 */
[----:B------:R-:W-:Y:S01]  /*0f80*/  STS [R54+0x10], R21 ;  /* 0x0000101536007388 */ /* 0x000fe20000000800 */
[----:B------:R-:W-:-:S03]  /*0f90*/  IMAD.SHL.U32 R52, R52, 0x100, RZ ;  /* 0x0000010034347824 */ /* 0x000fc600078e00ff */
[----:B------:R-:W-:Y:S01]  /*0fa0*/  STS [R37+0x90], R28 ;  /* 0x0000901c25007388 */ /* 0x000fe20000000800 */
[----:B------:R-:W-:Y:S02]  /*0fb0*/  IMAD R11, R24, 0x6800, R31 ;  /* 0x00006800180b7824 */ /* 0x000fe400078e021f */
[----:B------:R-:W-:Y:S01]  /*0fc0*/  IMAD.SHL.U32 R34, R34, 0x100, RZ ;  /* 0x0000010022227824 */ /* 0x000fe200078e00ff */
[----:B------:R-:W-:Y:S04]  /*0fd0*/  STS [R54+0x20], R19 ;  /* 0x0000201336007388 */ /* 0x000fe80000000800 */
[----:B------:R-:W-:Y:S01]  /*0fe0*/  STS [R37+0xa0], R20 ;  /* 0x0000a01425007388 */ /* 0x000fe20000000800 */
[----:B0-----:R-:W-:-:S03]  /*0ff0*/  IMAD.IADD R23, R56, 0x1, R11 ;  /* 0x0000000138177824 */ /* 0x001fc600078e020b */
[----:B------:R0:W-:Y:S04]  /*1000*/  STS [R54+0x30], R13 ;  /* 0x0000300d36007388 */ /* 0x0001e80000000800 */
[----:B------:R-:W-:Y:S04]  /*1010*/  STS [R37+0xb0], R16 ;  /* 0x0000b01025007388 */ /* 0x000fe80000000800 */
[----:B------:R1:W-:Y:S01]  /*1020*/  STS [R54+0x40], R15 ;  /* 0x0000400f36007388 */ /* 0x0003e20000000800 */
[----:B0-----:R-:W-:Y:S01]  /*1030*/  IMAD R13, R25, 0x6800, R52 ;  /* 0x00006800190d7824 */ /* 0x001fe200078e0234 */
[----:B------:R-:W-:-:S02]  /*1040*/  CS2R R8, SRZ ;  /* 0x0000000000087805 */ /* 0x000fc4000001ff00 */
[----:B------:R-:W-:Y:S01]  /*1050*/  STS [R37+0xc0], R14 ;  /* 0x0000c00e25007388 */ /* 0x000fe20000000800 */
[----:B------:R-:W-:Y:S01]  /*1060*/  CS2R R10, SRZ ;  /* 0x00000000000a7805 */ /* 0x000fe2000001ff00 */
[----:B------:R-:W-:-:S04]  /*1070*/  IMAD.WIDE R22, R23, 0x4, R2 ;  /* 0x0000000417167825 */ /* 0x000fc800078e0202 */
[----:B-1----:R-:W-:Y:S01]  /*1080*/  IMAD R15, R33, 0x6800, R34 ;  /* 0x00006800210f7824 */ /* 0x002fe200078e0222 */
[----:B------:R0:W-:Y:S01]  /*1090*/  STS [R54+0x50], R17 ;  /* 0x0000501136007388 */ /* 0x0001e20000000800 */
[----:B------:R-:W-:-:S03]  /*10a0*/  IMAD.IADD R21, R56, 0x1, R13 ;  /* 0x0000000138157824 */ /* 0x000fc600078e020d */
[----:B------:R1:W-:Y:S01]  /*10b0*/  STS [R37+0xd0], R12 ;  /* 0x0000d00c25007388 */ /* 0x0003e20000000800 */
[----:B------:R-:W-:-:S03]  /*10c0*/  IMAD.WIDE R20, R21, 0x4, R2 ;  /* 0x0000000415147825 */ /* 0x000fc600078e0202 */
[----:B------:R3:W4:Y:S01]  /*10d0*/  @P4 LDG.E.EL.128 R8, desc[UR6][R22.64] ;  /* 0x0000000616084981 */ /* 0x000722000c2e1d00 */
[----:B0-----:R-:W-:Y:S02]  /*10e0*/  IADD3 R17, R56, R15, RZ ;  /* 0x0000000f38117210 */ /* 0x001fe40007ffe0ff */
[----:B------:R-:W-:Y:S01]  /*10f0*/  CS2R R14, SRZ ;  /* 0x00000000000e7805 */ /* 0x000fe2000001ff00 */
[----:B------:R-:W-:Y:S01]  /*1100*/  STS [R54+0x60], R29 ;  /* 0x0000601d36007388 */ /* 0x000fe20000000800 */
[----:B-1----:R-:W-:Y:S01]  /*1110*/  CS2R R12, SRZ ;  /* 0x00000000000c7805 */ /* 0x002fe2000001ff00 */
[----:B------:R-:W-:Y:S02]  /*1120*/  IMAD.WIDE R2, R17, 0x4, R2 ;  /* 0x0000000411027825 */ /* 0x000fe400078e0202 */
[----:B------:R0:W-:Y:S01]  /*1130*/  STS [R37+0xe0], R18 ;  /* 0x0000e01225007388 */ /* 0x0001e20000000800 */
[----:B------:R-:W-:-:S03]  /*1140*/  CS2R R16, SRZ ;  /* 0x0000000000107805 */ /* 0x000fc6000001ff00 */
[----:B------:R-:W5:Y:S01]  /*1150*/  @P3 LDG.E.EL.128 R12, desc[UR6][R20.64] ;  /* 0x00000006140c3981 */ /* 0x000f62000c2e1d00 */
[----:B0-----:R-:W-:-:S06]  /*1160*/  CS2R R18, SRZ ;  /* 0x0000000000127805 */ /* 0x001fcc000001ff00 */
[----:B------:R0:W5:Y:S04]  /*1170*/  @P6 LDG.E.EL.128 R16, desc[UR6][R2.64] ;  /* 0x0000000602106981 */ /* 0x000168000c2e1d00 */
[----:B------:R1:W-:Y:S04]  /*1180*/  STS [R54+0x70], R35 ;  /* 0x0000702336007388 */ /* 0x0003e80000000800 */
[----:B------:R1:W-:Y:S01]  /*1190*/  STS [R37+0xf0], R30 ;  /* 0x0000f01e25007388 */ /* 0x0003e20000000800 */
[----:B---3--:R-:W-:Y:S01]  /*11a0*/  SHF.R.U32.HI R22, RZ, 0x1, R46 ;  /* 0x00000001ff167819 */ /* 0x008fe2000001162e */
[----:B0-----:R-:W0:Y:S03]  /*11b0*/  LDC.64 R2, c[0x0][0x240] ;  /* 0x00009000ff027b82 */ /* 0x001e260000000a00 */
[----:B------:R-:W-:Y:S01]  /*11c0*/  LOP3.LUT R22, R22, 0x7c, RZ, 0xc0, !PT ;  /* 0x0000007c16167812 */ /* 0x000fe200078ec0ff */
[----:B-1----:R-:W-:-:S04]  /*11d0*/  IMAD.SHL.U32 R35, R46, 0x4, RZ ;  /* 0x000000042e237824 */ /* 0x002fc800078e00ff */
[----:B------:R-:W-:Y:S01]  /*11e0*/  VIADD R22, R22, UR4 ;  /* 0x0000000416167c36 */ /* 0x000fe20008000000 */
[----:B------:R-:W-:-:S05]  /*11f0*/  LOP3.LUT R35, R35, 0x3fc, RZ, 0xc0, !PT ;  /* 0x000003fc23237812 */ /* 0x000fca00078ec0ff */
[C---:B------:R-:W-:Y:S01]  /*1200*/  IMAD R53, R35.reuse, 0x4, R22 ;  /* 0x0000000423357824 */ /* 0x040fe200078e0216 */
[----:B------:R-:W-:Y:S06]  /*1210*/  BAR.SYNC.DEFER_BLOCKING 0x0 ;  /* 0x0000000000007b1d */ /* 0x000fec0000010000 */
[----:B------:R-:W-:Y:S04]  /*1220*/  LDS R20, [R53] ;  /* 0x0000000035147984 */ /* 0x000fe80000000800 */
[----:B------:R-:W-:Y:S04]  /*1230*/  LDS R21, [R53+0x4] ;  /* 0x0000040035157984 */ /* 0x000fe80000000800 */
[----:B------:R-:W-:Y:S04]  /*1240*/  LDS R22, [R53+0x8] ;  /* 0x0000080035167984 */ /* 0x000fe80000000800 */
[----:B------:R-:W1:Y:S01]  /*1250*/  LDS R23, [R53+0xc] ;  /* 0x00000c0035177984 */ /* 0x000e620000000800 */
[----:B------:R-:W-:Y:S01]  /*1260*/  IMAD R31, R24, 0x3400, R31 ;  /* 0x00003400181f7824 */ /* 0x000fe200078e021f */
[----:B------:R-:W-:Y:S01]  /*1270*/  LOP3.LUT R24, R35, 0x400, RZ, 0xfc, !PT ;  /* 0x0000040023187812 */ /* 0x000fe200078efcff */
[----:B------:R-:W-:-:S03]  /*1280*/  IMAD R27, R27, 0x100, R32 ;  /* 0x000001001b1b7824 */ /* 0x000fc600078e0220 */
[----:B------:R-:W-:Y:S01]  /*1290*/  SHF.R.U32.HI R24, RZ, 0x3, R24 ;  /* 0x00000003ff187819 */ /* 0x000fe20000011618 */
[----:B------:R-:W-:-:S03]  /*12a0*/  IMAD R27, R26, 0x3400, R27 ;  /* 0x000034001a1b7824 */ /* 0x000fc600078e021b */
[----:B------:R-:W-:Y:S01]  /*12b0*/  LOP3.LUT R24, R24, 0xfc, RZ, 0xc0, !PT ;  /* 0x000000fc18187812 */ /* 0x000fe200078ec0ff */
[----:B0-----:R-:W-:-:S03]  /*12c0*/  IMAD.WIDE R28, R27, 0x4, R2 ;  /* 0x000000041b1c7825 */ /* 0x001fc600078e0202 */
[----:B------:R-:W-:Y:S01]  /*12d0*/  IADD3 R24, R24, UR4, RZ ;  /* 0x0000000418187c10 */ /* 0x000fe2000fffe0ff */
[----:B------:R-:W-:Y:S01]  /*12e0*/  IMAD R37, R25, 0x3400, R52 ;  /* 0x0000340019257824 */ /* 0x000fe200078e0234 */
[----:B-1----:R0:W-:Y:S01]  /*12f0*/  @P5 STG.E.128 desc[UR6][R28.64], R20 ;  /* 0x000000141c005986 */ /* 0x0021e2000c101d06 */
[----:B------:R-:W-:Y:S02]  /*1300*/  ISETP.NE.AND P5, PT, R36, RZ, PT ;  /* 0x000000ff2400720c */ /* 0x000fe40003fa5270 */
[----:B------:R-:W-:-:S05]  /*1310*/  IMAD R36, R35, 0x4, R24 ;  /* 0x0000000423247824 */ /* 0x000fca00078e0218 */
[----:B------:R-:W-:Y:S04]  /*1320*/  LDS R24, [R36+0x1000] ;  /* 0x0010000024187984 */ /* 0x000fe80000000800 */
[----:B------:R-:W-:Y:S04]  /*1330*/  LDS R25, [R36+0x1004] ;  /* 0x0010040024197984 */ /* 0x000fe80000000800 */
[----:B------:R-:W-:Y:S04]  /*1340*/  LDS R26, [R36+0x1008] ;  /* 0x00100800241a7984 */ /* 0x000fe80000000800 */
[----:B------:R1:W3:Y:S01]  /*1350*/  LDS R27, [R36+0x100c] ;  /* 0x00100c00241b7984 */ /* 0x0002e20000000800 */
[----:B0-----:R-:W-:-:S04]  /*1360*/  LOP3.LUT R28, R35, 0x800, RZ, 0xfc, !PT ;  /* 0x00000800231c7812 */ /* 0x001fc800078efcff */
[----:B------:R-:W-:-:S04]  /*1370*/  SHF.R.U32.HI R28, RZ, 0x3, R28 ;  /* 0x00000003ff1c7819 */ /* 0x000fc8000001161c */
[----:B------:R-:W-:Y:S01]  /*1380*/  LOP3.LUT R28, R28, 0x17c, RZ, 0xc0, !PT ;  /* 0x0000017c1c1c7812 */ /* 0x000fe200078ec0ff */
[----:B------:R-:W-:Y:S02]  /*1390*/  IMAD.IADD R31, R32, 0x1, R31 ;  /* 0x00000001201f7824 */ /* 0x000fe400078e021f */
[----:B------:R-:W-:Y:S01]  /*13a0*/  IMAD R33, R33, 0x3400, R34 ;  /* 0x0000340021217824 */ /* 0x000fe200078e0222 */
[----:B------:R-:W-:Y:S01]  /*13b0*/  IADD3 R28, R28, UR4, RZ ;  /* 0x000000041c1c7c10 */ /* 0x000fe2000fffe0ff */
[----:B------:R-:W-:-:S04]  /*13c0*/  IMAD.WIDE R30, R31, 0x4, R2 ;  /* 0x000000041f1e7825 */ /* 0x000fc800078e0202 */
[C---:B------:R-:W-:Y:S02]  /*13d0*/  IMAD.IADD R37, R32.reuse, 0x1, R37 ;  /* 0x0000000120257824 */ /* 0x040fe400078e0225 */
[----:B------:R-:W-:Y:S02]  /*13e0*/  IMAD.IADD R33, R32, 0x1, R33 ;  /* 0x0000000120217824 */ /* 0x000fe400078e0221 */
[----:B------:R-:W-:Y:S02]  /*13f0*/  IMAD R34, R35, 0x4, R28 ;  /* 0x0000000423227824 */ /* 0x000fe400078e021c */
[----:B-1----:R-:W-:-:S03]  /*1400*/  IMAD.WIDE R36, R37, 0x4, R2 ;  /* 0x0000000425247825 */ /* 0x002fc600078e0202 */
[----:B------:R-:W-:Y:S01]  /*1410*/  LDS R28, [R34+0x2000] ;  /* 0x00200000221c7984 */ /* 0x000fe20000000800 */
[----:B------:R-:W-:-:S03]  /*1420*/  IMAD.WIDE R2, R33, 0x4, R2 ;  /* 0x0000000421027825 */ /* 0x000fc600078e0202 */
[----:B------:R-:W-:Y:S04]  /*1430*/  LDS R29, [R34+0x2004] ;  /* 0x00200400221d7984 */ /* 0x000fe80000000800 */
[----:B---3--:R-:W-:Y:S04]  /*1440*/  @P4 STG.E.128 desc[UR6][R30.64], R24 ;  /* 0x000000181e004986 */ /* 0x008fe8000c101d06 */
[----:B------:R-:W-:Y:S04]  /*1450*/  LDS R30, [R34+0x2008] ;  /* 0x00200800221e7984 */ /* 0x000fe80000000800 */
[----:B------:R-:W0:Y:S01]  /*1460*/  LDS R31, [R34+0x200c] ;  /* 0x00200c00221f7984 */ /* 0x000e220000000800 */
[----:B--2---:R-:W-:Y:S01]  /*1470*/  FADD R4, R20, R4 ;  /* 0x0000000414047221 */ /* 0x004fe20000000000 */
[----:B------:R-:W-:-:S04]  /*1480*/  LOP3.LUT R20, R35, 0xc00, RZ, 0xfc, !PT ;  /* 0x00000c0023147812 */ /* 0x000fc800078efcff */
[----:B------:R-:W-:-:S04]  /*1490*/  SHF.R.U32.HI R20, RZ, 0x3, R20 ;  /* 0x00000003ff147819 */ /* 0x000fc80000011614 */
[----:B------:R-:W-:-:S05]  /*14a0*/  LOP3.LUT R20, R20, 0x1fc, RZ, 0xc0, !PT ;  /* 0x000001fc14147812 */ /* 0x000fca00078ec0ff */
[----:B------:R-:W-:-:S04]  /*14b0*/  VIADD R20, R20, UR4 ;  /* 0x0000000414147c36 */ /* 0x000fc80008000000 */
[----:B------:R-:W-:-:S05]  /*14c0*/  IMAD R20, R35, 0x4, R20 ;  /* 0x0000000423147824 */ /* 0x000fca00078e0214 */
[----:B------:R-:W-:Y:S04]  /*14d0*/  LDS R32, [R20+0x3000] ;  /* 0x0030000014207984 */ /* 0x000fe80000000800 */
[----:B------:R-:W-:Y:S04]  /*14e0*/  LDS R33, [R20+0x3004] ;  /* 0x0030040014217984 */ /* 0x000fe80000000800 */
[----:B------:R-:W-:Y:S04]  /*14f0*/  LDS R34, [R20+0x3008] ;  /* 0x0030080014227984 */ /* 0x000fe80000000800 */
[----:B------:R1:W2:Y:S01]  /*1500*/  LDS R35, [R20+0x300c] ;  /* 0x00300c0014237984 */ /* 0x0002a20000000800 */
[----:B------:R-:W-:-:S03]  /*1510*/  FADD R5, R21, R5 ;  /* 0x0000000515057221 */ /* 0x000fc60000000000 */
[----:B0-----:R0:W-:Y:S01]  /*1520*/  @P3 STG.E.128 desc[UR6][R36.64], R28 ;  /* 0x0000001c24003986 */ /* 0x0011e2000c101d06 */
[----:B------:R-:W-:Y:S01]  /*1530*/  FADD R6, R22, R6 ;  /* 0x0000000616067221 */ /* 0x000fe20000000000 */
[----:B------:R-:W-:Y:S01]  /*1540*/  IMAD.SHL.U32 R21, R46, 0x200, RZ ;  /* 0x000002002e157824 */ /* 0x000fe200078e00ff */
[----:B------:R-:W-:Y:S02]  /*1550*/  SHF.R.U32.HI R22, RZ, 0x3, R46 ;  /* 0x00000003ff167819 */ /* 0x000fe4000001162e */
[----:B------:R-:W-:Y:S02]  /*1560*/  SHF.R.U32.HI R45, RZ, 0x3, R45 ;  /* 0x00000003ff2d7819 */ /* 0x000fe4000001162d */
[----:B------:R-:W-:Y:S02]  /*1570*/  SGXT.U32 R22, R22, 0x3 ;  /* 0x000000031616781a */ /* 0x000fe40000000000 */
[----:B------:R-:W-:-:S04]  /*1580*/  LOP3.LUT R21, R21, 0xe00, RZ, 0xc0, !PT ;  /* 0x00000e0015157812 */ /* 0x000fc800078ec0ff */
[----:B------:R-:W-:Y:S02]  /*1590*/  LOP3.LUT R22, R45, R21, R22, 0xfe, !PT ;  /* 0x000000152d167212 */ /* 0x000fe400078efe16 */
[----:B-1----:R-:W-:Y:S01]  /*15a0*/  LOP3.LUT R20, R21, 0x100, RZ, 0xfc, !PT ;  /* 0x0000010015147812 */ /* 0x002fe200078efcff */
[----:B------:R-:W-:Y:S01]  /*15b0*/  FADD R7, R23, R7 ;  /* 0x0000000717077221 */ /* 0x000fe20000000000 */
[----:B0-----:R-:W-:Y:S02]  /*15c0*/  LOP3.LUT R36, R21, 0x180, RZ, 0xfc, !PT ;  /* 0x0000018015247812 */ /* 0x001fe400078efcff */
[----:B------:R-:W-:Y:S01]  /*15d0*/  LOP3.LUT R22, R22, R47, RZ, 0xfc, !PT ;  /* 0x0000002f16167212 */ /* 0x000fe200078efcff */
[----:B--2---:R0:W-:Y:S01]  /*15e0*/  @P6 STG.E.128 desc[UR6][R2.64], R32 ;  /* 0x0000002002006986 */ /* 0x0041e2000c101d06 */
[----:B------:R-:W-:Y:S02]  /*15f0*/  LEA.HI R23, R20, UR4, RZ, 0x1c ;  /* 0x0000000414177c11 */ /* 0x000fe4000f8fe0ff */
[----:B------:R-:W-:-:S03]  /*1600*/  LEA.HI R37, R36, UR4, RZ, 0x1c ;  /* 0x0000000424257c11 */ /* 0x000fc6000f8fe0ff */
[----:B------:R-:W-:Y:S01]  /*1610*/  IMAD R23, R22, 0x4, R23 ;  /* 0x0000000416177824 */ /* 0x000fe200078e0217 */
[C---:B0-----:R-:W-:Y:S02]  /*1620*/  LOP3.LUT R2, R21.reuse, 0x80, RZ, 0xfc, !PT ;  /* 0x0000008015027812 */ /* 0x041fe400078efcff */
[----:B------:R-:W-:Y:S02]  /*1630*/  LEA.HI R21, R21, UR4, RZ, 0x1c ;  /* 0x0000000415157c11 */ /* 0x000fe4000f8fe0ff */
[----:B------:R-:W-:Y:S02]  /*1640*/  LEA.HI R3, R2, UR4, RZ, 0x1c ;  /* 0x0000000402037c11 */ /* 0x000fe4000f8fe0ff */
[C---:B------:R-:W-:Y:S01]  /*1650*/  LEA R21, R22.reuse, R21, 0x2 ;  /* 0x0000001516157211 */ /* 0x040fe200078e10ff */
[----:B------:R-:W-:Y:S02]  /*1660*/  BAR.SYNC.DEFER_BLOCKING 0x0 ;  /* 0x0000000000007b1d */ /* 0x000fe40000010000 */
[----:B------:R-:W-:-:S02]  /*1670*/  IMAD R20, R22, 0x4, R3 ;  /* 0x0000000416147824 */ /* 0x000fc400078e0203 */
[----:B----4-:R-:W-:Y:S01]  /*1680*/  FADD R8, R24, R8 ;  /* 0x0000000818087221 */ /* 0x010fe20000000000 */
[----:B------:R-:W-:Y:S02]  /*1690*/  IMAD R22, R22, 0x4, R37 ;  /* 0x0000000416167824 */ /* 0x000fe400078e0225 */
[----:B------:R-:W-:Y:S01]  /*16a0*/  FADD R9, R25, R9 ;  /* 0x0000000919097221 */ /* 0x000fe20000000000 */
[----:B------:R-:W-:Y:S01]  /*16b0*/  FADD R10, R26, R10 ;  /* 0x0000000a1a0a7221 */ /* 0x000fe20000000000 */
[----:B------:R-:W-:Y:S01]  /*16c0*/  FADD R11, R27, R11 ;  /* 0x0000000b1b0b7221 */ /* 0x000fe20000000000 */
[----:B-----5:R-:W-:Y:S01]  /*16d0*/  FADD R12, R28, R12 ;  /* 0x0000000c1c0c7221 */ /* 0x020fe20000000000 */
[----:B------:R-:W-:Y:S01]  /*16e0*/  FADD R13, R29, R13 ;  /* 0x0000000d1d0d7221 */ /* 0x000fe20000000000 */
[----:B------:R-:W-:Y:S01]  /*16f0*/  FADD R14, R30, R14 ;  /* 0x0000000e1e0e7221 */ /* 0x000fe20000000000 */
[----:B------:R-:W-:Y:S01]  /*1700*/  FADD R15, R31, R15 ;  /* 0x0000000f1f0f7221 */ /* 0x000fe20000000000 */
[----:B------:R-:W-:Y:S01]  /*1710*/  FADD R16, R32, R16 ;  /* 0x0000001020107221 */ /* 0x000fe20000000000 */
[----:B------:R-:W-:Y:S01]  /*1720*/  FADD R17, R33, R17 ;  /* 0x0000001121117221 */ /* 0x000fe20000000000 */
[----:B------:R-:W-:Y:S01]  /*1730*/  FADD R18, R34, R18 ;  /* 0x0000001222127221 */ /* 0x000fe20000000000 */
[----:B------:R0:W-:Y:S04]  /*1740*/  STS [R21], R4 ;  /* 0x0000000415007388 */ /* 0x0001e80000000800 */
[----:B------:R1:W-:Y:S04]  /*1750*/  STS [R20+0x200], R5 ;  /* 0x0002000514007388 */ /* 0x0003e80000000800 */
[----:B------:R-:W-:Y:S04]  /*1760*/  STS [R23+0x400], R6 ;  /* 0x0004000617007388 */ /* 0x000fe80000000800 */
[----:B------:R-:W-:Y:S04]  /*1770*/  STS [R22+0x600], R7 ;  /* 0x0006000716007388 */ /* 0x000fe80000000800 */
[----:B------:R-:W-:Y:S04]  /*1780*/  STS [R21+0x80], R8 ;  /* 0x0000800815007388 */ /* 0x000fe80000000800 */
[----:B------:R-:W-:Y:S04]  /*1790*/  STS [R20+0x280], R9 ;  /* 0x0002800914007388 */ /* 0x000fe80000000800 */
[----:B------:R2:W-:Y:S01]  /*17a0*/  STS [R23+0x480], R10 ;  /* 0x0004800a17007388 */ /* 0x0005e20000000800 */
[----:B------:R-:W-:-:S03]  /*17b0*/  FADD R19, R35, R19 ;  /* 0x0000001323137221 */ /* 0x000fc60000000000 */
[----:B------:R3:W-:Y:S04]  /*17c0*/  STS [R22+0x680], R11 ;  /* 0x0006800b16007388 */ /* 0x0007e80000000800 */
[----:B------:R4:W-:Y:S04]  /*17d0*/  STS [R21+0x100], R12 ;  /* 0x0001000c15007388 */ /* 0x0009e80000000800 */
[----:B------:R5:W-:Y:S04]  /*17e0*/  STS [R20+0x300], R13 ;  /* 0x0003000d14007388 */ /* 0x000be80000000800 */
[----:B------:R0:W-:Y:S04]  /*17f0*/  STS [R23+0x500], R14 ;  /* 0x0005000e17007388 */ /* 0x0001e80000000800 */
[----:B------:R0:W-:Y:S04]  /*1800*/  STS [R22+0x700], R15 ;  /* 0x0007000f16007388 */ /* 0x0001e80000000800 */
[----:B------:R-:W-:Y:S04]  /*1810*/  STS [R21+0x180], R16 ;  /* 0x0001801015007388 */ /* 0x000fe80000000800 */
[----:B------:R-:W-:Y:S04]  /*1820*/  STS [R20+0x380], R17 ;  /* 0x0003801114007388 */ /* 0x000fe80000000800 */
[----:B------:R-:W-:Y:S04]  /*1830*/  STS [R23+0x580], R18 ;  /* 0x0005801217007388 */ /* 0x000fe80000000800 */
[----:B------:R-:W-:Y:S01]  /*1840*/  STS [R22+0x780], R19 ;  /* 0x0007801316007388 */ /* 0x000fe20000000800 */
[----:B------:R-:W-:Y:S01]  /*1850*/  SHF.R.U32.HI R2, RZ, 0x3, R46 ;  /* 0x00000003ff027819 */ /* 0x000fe2000001162e */
[----:B------:R-:W-:-:S03]  /*1860*/  IMAD.SHL.U32 R46, R46, 0x2, RZ ;  /* 0x000000022e2e7824 */ /* 0x000fc600078e00ff */
[----:B------:R-:W-:Y:S02]  /*1870*/  LOP3.LUT R2, R2, 0x18, RZ, 0xc0, !PT ;  /* 0x0000001802027812 */ /* 0x000fe400078ec0ff */
[----:B0-----:R-:W-:Y:S02]  /*1880*/  LOP3.LUT R4, R46, 0x1fe, RZ, 0xc0, !PT ;  /* 0x000001fe2e047812 */ /* 0x001fe400078ec0ff */
[----:B------:R-:W-:-:S05]  /*1890*/  IADD3 R3, R2, UR4, RZ ;  /* 0x0000000402037c10 */ /* 0x000fca000fffe0ff */
[C---:B-1----:R-:W-:Y:S01]  /*18a0*/  IMAD R5, R4.reuse, 0x4, R3 ;  /* 0x0000000404057824 */ /* 0x042fe200078e0203 */
[----:B------:R-:W-:Y:S08]  /*18b0*/  BAR.SYNC.DEFER_BLOCKING 0x0 ;  /* 0x0000000000007b1d */ /* 0x000ff00000010000 */
[----:B------:R-:W0:Y:S01]  /*18c0*/  LDC.64 R2, c[0x0][0x248] ;  /* 0x00009200ff027b82 */ /* 0x000e220000000a00 */
[----:B------:R1:W0:Y:S01]  /*18d0*/  LDS.64 R8, [R5] ;  /* 0x0000000005087984 */ /* 0x0002220000000a00 */
[----:B--2---:R-:W-:-:S02]  /*18e0*/  LOP3.LUT R10, R4, 0x200, RZ, 0xfc, !PT ;  /* 0x00000200040a7812 */ /* 0x004fc400078efcff */
[C---:B---3--:R-:W-:Y:S02]  /*18f0*/  LOP3.LUT R11, R4.reuse, 0x400, RZ, 0xfc, !PT ;  /* 0x00000400040b7812 */ /* 0x048fe400078efcff */
[C---:B----4-:R-:W-:Y:S02]  /*1900*/  LOP3.LUT R12, R4.reuse, 0x600, RZ, 0xfc, !PT ;  /* 0x00000600040c7812 */ /* 0x050fe400078efcff */
[C---:B-----5:R-:W-:Y:S02]  /*1910*/  LOP3.LUT R13, R4.reuse, 0x800, RZ, 0xfc, !PT ;  /* 0x00000800040d7812 */ /* 0x060fe400078efcff */
[C---:B------:R-:W-:Y:S02]  /*1920*/  LOP3.LUT R14, R4.reuse, 0xa00, RZ, 0xfc, !PT ;  /* 0x00000a00040e7812 */ /* 0x040fe400078efcff */
[----:B------:R-:W-:Y:S01]  /*1930*/  LOP3.LUT R15, R4, 0xc00, RZ, 0xfc, !PT ;  /* 0x00000c00040f7812 */ /* 0x000fe200078efcff */
[----:B0-----:R-:W-:Y:S01]  /*1940*/  IMAD.WIDE R6, R38, 0x4, R2 ;  /* 0x0000000426067825 */ /* 0x001fe200078e0202 */
[----:B------:R-:W-:-:S02]  /*1950*/  SHF.R.U32.HI R10, RZ, 0x4, R10 ;  /* 0x00000004ff0a7819 */ /* 0x000fc4000001160a */
[----:B------:R-:W-:Y:S02]  /*1960*/  SHF.R.U32.HI R11, RZ, 0x4, R11 ;  /* 0x00000004ff0b7819 */ /* 0x000fe4000001160b */
[----:B------:R-:W-:Y:S02]  /*1970*/  SHF.R.U32.HI R12, RZ, 0x4, R12 ;  /* 0x00000004ff0c7819 */ /* 0x000fe4000001160c */
[----:B------:R-:W-:Y:S02]  /*1980*/  SHF.R.U32.HI R13, RZ, 0x4, R13 ;  /* 0x00000004ff0d7819 */ /* 0x000fe4000001160d */
[----:B------:R-:W-:Y:S02]  /*1990*/  SHF.R.U32.HI R14, RZ, 0x4, R14 ;  /* 0x00000004ff0e7819 */ /* 0x000fe4000001160e */
[----:B------:R-:W-:Y:S02]  /*19a0*/  SHF.R.U32.HI R15, RZ, 0x4, R15 ;  /* 0x00000004ff0f7819 */ /* 0x000fe4000001160f */
[----:B------:R-:W-:-:S02]  /*19b0*/  LOP3.LUT R10, R10, 0x38, RZ, 0xc0, !PT ;  /* 0x000000380a0a7812 */ /* 0x000fc400078ec0ff */
[----:B------:R-:W-:Y:S02]  /*19c0*/  LOP3.LUT R11, R11, 0x58, RZ, 0xc0, !PT ;  /* 0x000000580b0b7812 */ /* 0x000fe400078ec0ff */
[----:B------:R-:W-:Y:S02]  /*19d0*/  LOP3.LUT R12, R12, 0x78, RZ, 0xc0, !PT ;  /* 0x000000780c0c7812 */ /* 0x000fe400078ec0ff */
[----:B------:R-:W-:Y:S02]  /*19e0*/  LOP3.LUT R13, R13, 0x98, RZ, 0xc0, !PT ;  /* 0x000000980d0d7812 */ /* 0x000fe400078ec0ff */
[----:B------:R-:W-:Y:S01]  /*19f0*/  LOP3.LUT R14, R14, 0xb8, RZ, 0xc0, !PT ;  /* 0x000000b80e0e7812 */ /* 0x000fe200078ec0ff */
[----:B-1----:R-:W-:Y:S02]  /*1a00*/  VIADD R5, R10, UR4 ;  /* 0x000000040a057c36 */ /* 0x002fe40008000000 */
[----:B------:R-:W-:Y:S01]  /*1a10*/  VIADD R11, R11, UR4 ;  /* 0x000000040b0b7c36 */ /* 0x000fe20008000000 */
[----:B------:R0:W-:Y:S01]  /*1a20*/  @P5 STG.E.64 desc[UR6][R6.64], R8 ;  /* 0x0000000806005986 */ /* 0x0001e2000c101b06 */
[----:B------:R-:W-:-:S03]  /*1a30*/  VIADD R13, R13, UR4 ;  /* 0x000000040d0d7c36 */ /* 0x000fc60008000000 */
[C---:B------:R-:W-:Y:S01]  /*1a40*/  LEA R11, R4.reuse, R11, 0x2 ;  /* 0x0000000b040b7211 */ /* 0x040fe200078e10ff */
[C---:B------:R-:W-:Y:S02]  /*1a50*/  IMAD R5, R4.reuse, 0x4, R5 ;  /* 0x0000000404057824 */ /* 0x040fe400078e0205 */
[----:B------:R-:W-:Y:S01]  /*1a60*/  IMAD R16, R4, 0x4, R13 ;  /* 0x0000000404107824 */ /* 0x000fe200078e020d */
[----:B0-----:R-:W-:Y:S02]  /*1a70*/  LOP3.LUT R6, R15, 0xd8, RZ, 0xc0, !PT ;  /* 0x000000d80f067812 */ /* 0x001fe400078ec0ff */
[----:B------:R-:W-:Y:S01]  /*1a80*/  IADD3 R9, R12, UR4, RZ ;  /* 0x000000040c097c10 */ /* 0x000fe2000fffe0ff */
[----:B------:R-:W-:Y:S01]  /*1a90*/  VIADD R15, R14, UR4 ;  /* 0x000000040e0f7c36 */ /* 0x000fe20008000000 */
[----:B------:R-:W-:Y:S01]  /*1aa0*/  LDS.64 R12, [R11+0x1000] ;  /* 0x001000000b0c7984 */ /* 0x000fe20000000a00 */
[----:B------:R-:W-:Y:S02]  /*1ab0*/  VIADD R17, R6, UR4 ;  /* 0x0000000406117c36 */ /* 0x000fe40008000000 */
[C---:B------:R-:W-:Y:S01]  /*1ac0*/  IMAD R10, R4.reuse, 0x4, R9 ;  /* 0x00000004040a7824 */ /* 0x040fe200078e0209 */
[----:B------:R0:W1:Y:S01]  /*1ad0*/  LDS.64 R6, [R5+0x800] ;  /* 0x0008000005067984 */ /* 0x0000620000000a00 */
[C---:B------:R-:W-:Y:S01]  /*1ae0*/  IMAD R18, R4.reuse, 0x4, R15 ;  /* 0x0000000404127824 */ /* 0x040fe200078e020f */
[----:B------:R-:W-:-:S02]  /*1af0*/  LEA R20, R4, R17, 0x2 ;  /* 0x0000001104147211 */ /* 0x000fc400078e10ff */
[----:B------:R2:W3:Y:S04]  /*1b00*/  LDS.64 R14, [R10+0x1800] ;  /* 0x001800000a0e7984 */ /* 0x0004e80000000a00 */
[----:B------:R-:W4:Y:S04]  /*1b10*/  LDS.64 R16, [R16+0x2000] ;  /* 0x0020000010107984 */ /* 0x000f280000000a00 */
[----:B------:R-:W5:Y:S04]  /*1b20*/  LDS.64 R18, [R18+0x2800] ;  /* 0x0028000012127984 */ /* 0x000f680000000a00 */
[----:B------:R-:W5:Y:S01]  /*1b30*/  LDS.64 R20, [R20+0x3000] ;  /* 0x0030000014147984 */ /* 0x000f620000000a00 */
[----:B0-----:R-:W-:-:S04]  /*1b40*/  LOP3.LUT R5, R4, 0xe00, RZ, 0xfc, !PT ;  /* 0x00000e0004057812 */ /* 0x001fc800078efcff */
[----:B------:R-:W-:Y:S02]  /*1b50*/  SHF.R.U32.HI R5, RZ, 0x4, R5 ;  /* 0x00000004ff057819 */ /* 0x000fe40000011605 */
[----:B------:R-:W-:Y:S02]  /*1b60*/  ISETP.NE.AND P6, PT, R51, RZ, PT ;  /* 0x000000ff3300720c */ /* 0x000fe40003fc5270 */
[----:B------:R-:W-:Y:S02]  /*1b70*/  LOP3.LUT R5, R5, 0xf8, RZ, 0xc0, !PT ;  /* 0x000000f805057812 */ /* 0x000fe400078ec0ff */
[----:B------:R-:W-:Y:S02]  /*1b80*/  ISETP.NE.AND P3, PT, R50, RZ, PT ;  /* 0x000000ff3200720c */ /* 0x000fe40003f65270 */
[----:B------:R-:W-:Y:S01]  /*1b90*/  ISETP.NE.AND P4, PT, R49, RZ, PT ;  /* 0x000000ff3100720c */ /* 0x000fe20003f85270 */
[----:B------:R-:W-:Y:S01]  /*1ba0*/  VIADD R5, R5, UR4 ;  /* 0x0000000405057c36 */ /* 0x000fe20008000000 */
[----:B------:R-:W-:Y:S01]  /*1bb0*/  ISETP.NE.AND P5, PT, R48, RZ, PT ;  /* 0x000000ff3000720c */ /* 0x000fe20003fa5270 */
[----:B------:R-:W-:-:S04]  /*1bc0*/  IMAD.WIDE R8, R39, 0x4, R2 ;  /* 0x0000000427087825 */ /* 0x000fc800078e0202 */
[----:B------:R-:W-:Y:S02]  /*1bd0*/  IMAD R22, R4, 0x4, R5 ;  /* 0x0000000404167824 */ /* 0x000fe400078e0205 */
[----:B------:R-:W-:-:S04]  /*1be0*/  IMAD.WIDE R4, R43, 0x4, R2 ;  /* 0x000000042b047825 */ /* 0x000fc800078e0202 */
[--C-:B--2---:R-:W-:Y:S01]  /*1bf0*/  IMAD.WIDE R10, R41, 0x4, R2.reuse ;  /* 0x00000004290a7825 */ /* 0x104fe200078e0202 */
[----:B-1----:R0:W-:Y:S03]  /*1c00*/  @P6 STG.E.64 desc[UR6][R8.64], R6 ;  /* 0x0000000608006986 */ /* 0x0021e6000c101b06 */
[--C-:B------:R-:W-:Y:S01]  /*1c10*/  IMAD.WIDE R40, R40, 0x4, R2.reuse ;  /* 0x0000000428287825 */ /* 0x100fe200078e0202 */
[----:B------:R0:W-:Y:S03]  /*1c20*/  @P3 STG.E.64 desc[UR6][R4.64], R12 ;  /* 0x0000000c04003986 */ /* 0x0001e6000c101b06 */
[--C-:B------:R-:W-:Y:S01]  /*1c30*/  IMAD.WIDE R42, R42, 0x4, R2.reuse ;  /* 0x000000042a2a7825 */ /* 0x100fe200078e0202 */
[----:B---3--:R0:W-:Y:S03]  /*1c40*/  @P4 STG.E.64 desc[UR6][R10.64], R14 ;  /* 0x0000000e0a004986 */ /* 0x0081e6000c101b06 */
[----:B------:R-:W-:Y:S01]  /*1c50*/  IMAD.WIDE R44, R44, 0x4, R2 ;  /* 0x000000042c2c7825 */ /* 0x000fe200078e0202 */
[----:B----4-:R0:W-:Y:S04]  /*1c60*/  @P5 STG.E.64 desc[UR6][R40.64], R16 ;  /* 0x0000001028005986 */ /* 0x0101e8000c101b06 */
[----:B-----5:R0:W-:Y:S04]  /*1c70*/  @P2 STG.E.64 desc[UR6][R42.64], R18 ;  /* 0x000000122a002986 */ /* 0x0201e8000c101b06 */
[----:B------:R0:W-:Y:S02]  /*1c80*/  @P1 STG.E.64 desc[UR6][R44.64], R20 ;  /* 0x000000142c001986 */ /* 0x0001e4000c101b06 */
[----:B0-----:R-:W-:Y:S05]  /*1c90*/  @!P0 EXIT ;  /* 0x000000000000894d */ /* 0x001fea0003800000 */
[----:B------:R-:W0:Y:S01]  /*1ca0*/  LDS.64 R22, [R22+0x3800] ;  /* 0x0038000016167984 */ /* 0x000e220000000a00 */
[----:B------:R-:W-:-:S05]  /*1cb0*/  IMAD.WIDE R2, R0, 0x4, R2 ;  /* 0x0000000400027825 */ /* 0x000fca00078e0202 */
[----:B0-----:R-:W-:Y:S01]  /*1cc0*/  STG.E.64 desc[UR6][R2.64], R22 ;  /* 0x0000001602007986 */ /* 0x001fe2000c101b06 */
[----:B------:R-:W-:Y:S05]  /*1cd0*/  EXIT ;  /* 0x000000000000794d */ /* 0x000fea0003800000 */
.L_x_0:
[----:B------:R-:W-:-:S00]  /*1ce0*/  BRA `(.L_x_0) ;  /* 0xfffffffc00fc7947 */ /* 0x000fc0000383ffff */
[----:B------:R-:W-:-:S00]  /*1cf0*/  NOP ;  /* 0x0000000000007918 */ /* 0x000fc00000000000 */
        /* <DEDUP_REMOVED lines=8> */
.L_x_1:


//--------------------- .nv.global.init           --------------------------
	.section	.nv.global.init,"aw",@progbits
.nv.global.init:
	.type		_$_str,@object
	.size		_$_str,(_$_str_$_2 - _$_str)
_$_str:
        /*0000*/ 	.byte	0x5f, 0x5f, 0x43, 0x55, 0x44, 0x41, 0x5f, 0x46, 0x54, 0x5a, 0x00
	.type		_$_str_$_2,@object
	.size		_$_str_$_2,(.L_1 - _$_str_$_2)
_$_str_$_2:
        /*000b*/ 	.byte	0x5f, 0x5f, 0x43, 0x55, 0x44, 0x41, 0x5f, 0x50, 0x52, 0x45, 0x43, 0x5f, 0x53, 0x51, 0x52, 0x54
        /*001b*/ 	.byte	0x00
.L_1:


//--------------------- .nv.shared.triton_poi_fused__native_batch_norm_legit_no_training_add_relu_17 --------------------------
	.section	.nv.shared.triton_poi_fused__native_batch_norm_legit_no_training_add_relu_17,"aw",@nobits
	.sectionflags	@""
	.align	16
	.zero		1024


//--------------------- .nv.constant0.triton_poi_fused__native_batch_norm_legit_no_training_add_relu_17 --------------------------
	.section	.nv.constant0.triton_poi_fused__native_batch_norm_legit_no_training_add_relu_17,"a",@progbits
	.sectionflags	@""
	.align	4
.nv.constant0.triton_poi_fused__native_batch_norm_legit_no_training_add_relu_17:
	.zero		600
